//
// Generated by NVIDIA NVVM Compiler
//
// Compiler Build ID: CL-36424714
// Cuda compilation tools, release 13.0, V13.0.88
// Based on NVVM 20.0.0
//

.version 9.0
.target sm_100
.address_size 64

	// .globl	_Z16compute_productsPiS_S_i

.visible .entry _Z16compute_productsPiS_S_i(
	.param .u64 .ptr .align 1 _Z16compute_productsPiS_S_i_param_0,
	.param .u64 .ptr .align 1 _Z16compute_productsPiS_S_i_param_1,
	.param .u64 .ptr .align 1 _Z16compute_productsPiS_S_i_param_2,
	.param .u32 _Z16compute_productsPiS_S_i_param_3
)
{
	.reg .pred 	%p<2>;
	.reg .b32 	%r<9>;
	.reg .b64 	%rd<11>;

	ld.param.u64 	%rd1, [_Z16compute_productsPiS_S_i_param_0];
	ld.param.u64 	%rd2, [_Z16compute_productsPiS_S_i_param_1];
	ld.param.u64 	%rd3, [_Z16compute_productsPiS_S_i_param_2];
	ld.param.u32 	%r2, [_Z16compute_productsPiS_S_i_param_3];
	mov.u32 	%r3, %ctaid.x;
	mov.u32 	%r4, %ntid.x;
	mov.u32 	%r5, %tid.x;
	mad.lo.s32 	%r1, %r3, %r4, %r5;
	setp.ge.s32 	%p1, %r1, %r2;
	@%p1 bra 	$L__BB0_2;
	cvta.to.global.u64 	%rd4, %rd1;
	cvta.to.global.u64 	%rd5, %rd2;
	cvta.to.global.u64 	%rd6, %rd3;
	mul.wide.s32 	%rd7, %r1, 4;
	add.s64 	%rd8, %rd4, %rd7;
	ld.global.u32 	%r6, [%rd8];
	add.s64 	%rd9, %rd5, %rd7;
	ld.global.u32 	%r7, [%rd9];
	mul.lo.s32 	%r8, %r7, %r6;
	add.s64 	%rd10, %rd6, %rd7;
	st.global.u32 	[%rd10], %r8;
$L__BB0_2:
	ret;

}


// ===== COMPILED SASS (sm_100) =====

	.target	sm_100

	.elftype	@"ET_EXEC"


//--------------------- .note.nv.tkinfo           --------------------------
	.section	.note.nv.tkinfo,"",@"SHT_NOTE"
	.sectionflags	@"SHF_NOTE_NV_TKINFO"
	.tkinfo
        /*0018*/ 	.word	0x00000002
        /*0030*/ 	.string	""
        /*0030*/ 	.string	"ptxas"
        /*0030*/ 	.string	"Cuda compilation tools, release 13.0, V13.0.88"
        /*0030*/ 	.string	"Build cuda_13.0.r13.0/compiler.36424714_0"
        /*0030*/ 	.string	"-arch sm_100 -m 64 "



//--------------------- .note.nv.cuinfo           --------------------------
	.section	.note.nv.cuinfo,"",@"SHT_NOTE"
	.sectionflags	@"SHF_NOTE_NV_CUINFO"
        /*0018*/ 	.short	0x0002
        /*001a*/ 	.short	0x0064
        /*001c*/ 	.short	0x0082
	.zero		2


//--------------------- .nv.info                  --------------------------
	.section	.nv.info,"",@"SHT_CUDA_INFO"
	.align	4


	//----- nvinfo : EIATTR_REGCOUNT
	.align		4
        /*0000*/ 	.byte	0x04, 0x2f
        /*0002*/ 	.short	(.L_1 - .L_0)
	.align		4
.L_0:
        /*0004*/ 	.word	index@(_Z16compute_productsPiS_S_i)
        /*0008*/ 	.word	0x0000000c


	//----- nvinfo : EIATTR_FRAME_SIZE
	.align		4
.L_1:
        /*000c*/ 	.byte	0x04, 0x11
        /*000e*/ 	.short	(.L_3 - .L_2)
	.align		4
.L_2:
        /*0010*/ 	.word	index@(_Z16compute_productsPiS_S_i)
        /*0014*/ 	.word	0x00000000


	//----- nvinfo : EIATTR_MIN_STACK_SIZE
	.align		4
.L_3:
        /*0018*/ 	.byte	0x04, 0x12
        /*001a*/ 	.short	(.L_5 - .L_4)
	.align		4
.L_4:
        /*001c*/ 	.word	index@(_Z16compute_productsPiS_S_i)
        /*0020*/ 	.word	0x00000000
.L_5:


//--------------------- .nv.compat                --------------------------
	.section	.nv.compat,"",@"SHT_CUDA_COMPAT_INFO"
	.align	4
        /*0000*/ 	.byte	0x02, 0x09, 0x00, 0x00, 0x02, 0x02, 0x01, 0x00, 0x02, 0x05, 0x05, 0x00, 0x03, 0x07, 0x01, 0x01
        /*0010*/ 	.byte	0x02, 0x03, 0x00, 0x00, 0x02, 0x06, 0x01, 0x00, 0x04, 0x0b, 0x08, 0x00, 0x09, 0x00, 0x00, 0x00
        /*0020*/ 	.byte	0x00, 0x00, 0x00, 0x00


//--------------------- .nv.info._Z16compute_productsPiS_S_i --------------------------
	.section	.nv.info._Z16compute_productsPiS_S_i,"",@"SHT_CUDA_INFO"
	.sectionflags	@""
	.align	4


	//----- nvinfo : EIATTR_CUDA_API_VERSION
	.align		4
        /*0000*/ 	.byte	0x04, 0x37
        /*0002*/ 	.short	(.L_7 - .L_6)
.L_6:
        /*0004*/ 	.word	0x00000082


	//----- nvinfo : EIATTR_KPARAM_INFO
	.align		4
.L_7:
        /*0008*/ 	.byte	0x04, 0x17
        /*000a*/ 	.short	(.L_9 - .L_8)
.L_8:
        /*000c*/ 	.word	0x00000000
        /*0010*/ 	.short	0x0003
        /*0012*/ 	.short	0x0018
        /*0014*/ 	.byte	0x00, 0xf0, 0x11, 0x00


	//----- nvinfo : EIATTR_KPARAM_INFO
	.align		4
.L_9:
        /*0018*/ 	.byte	0x04, 0x17
        /*001a*/ 	.short	(.L_11 - .L_10)
.L_10:
        /*001c*/ 	.word	0x00000000
        /*0020*/ 	.short	0x0002
        /*0022*/ 	.short	0x0010
        /*0024*/ 	.byte	0x00, 0xf5, 0x21, 0x00


	//----- nvinfo : EIATTR_KPARAM_INFO
	.align		4
.L_11:
        /*0028*/ 	.byte	0x04, 0x17
        /*002a*/ 	.short	(.L_13 - .L_12)
.L_12:
        /*002c*/ 	.word	0x00000000
        /*0030*/ 	.short	0x0001
        /*0032*/ 	.short	0x0008
        /*0034*/ 	.byte	0x00, 0xf5, 0x21, 0x00


	//----- nvinfo : EIATTR_KPARAM_INFO
	.align		4
.L_13:
        /*0038*/ 	.byte	0x04, 0x17
        /*003a*/ 	.short	(.L_15 - .L_14)
.L_14:
        /*003c*/ 	.word	0x00000000
        /*0040*/ 	.short	0x0000
        /*0042*/ 	.short	0x0000
        /*0044*/ 	.byte	0x00, 0xf5, 0x21, 0x00


	//----- nvinfo : EIATTR_SPARSE_MMA_MASK
	.align		4
.L_15:
        /*0048*/ 	.byte	0x03, 0x50
        /*004a*/ 	.short	0x0000


	//----- nvinfo : EIATTR_MAXREG_COUNT
	.align		4
        /*004c*/ 	.byte	0x03, 0x1b
        /*004e*/ 	.short	0x00ff


	//----- nvinfo : EIATTR_MERCURY_ISA_VERSION
	.align		4
        /*0050*/ 	.byte	0x03, 0x5f
        /*0052*/ 	.short	0x0101


	//----- nvinfo : EIATTR_VRC_CTA_INIT_COUNT
	.align		4
        /*0054*/ 	.byte	0x02, 0x4a
	.zero		1
	.zero		1


	//----- nvinfo : EIATTR_EXIT_INSTR_OFFSETS
	.align		4
        /*0058*/ 	.byte	0x04, 0x1c
        /*005a*/ 	.short	(.L_17 - .L_16)


	//   ....[0]....
.L_16:
        /*005c*/ 	.word	0x00000070


	//   ....[1]....
        /*0060*/ 	.word	0x00000130


	//----- nvinfo : EIATTR_CBANK_PARAM_SIZE
	.align		4
.L_17:
        /*0064*/ 	.byte	0x03, 0x19
        /*0066*/ 	.short	0x001c


	//----- nvinfo : EIATTR_PARAM_CBANK
	.align		4
        /*0068*/ 	.byte	0x04, 0x0a
        /*006a*/ 	.short	(.L_19 - .L_18)
	.align		4
.L_18:
        /*006c*/ 	.word	index@(.nv.constant0._Z16compute_productsPiS_S_i)
        /*0070*/ 	.short	0x0380
        /*0072*/ 	.short	0x001c


	//----- nvinfo : EIATTR_SW_WAR
	.align		4
.L_19:
        /*0074*/ 	.byte	0x04, 0x36
        /*0076*/ 	.short	(.L_21 - .L_20)
.L_20:
        /*0078*/ 	.word	0x00000008
.L_21:


//--------------------- .nv.callgraph             --------------------------
	.section	.nv.callgraph,"",@"SHT_CUDA_CALLGRAPH"
	.align	4
	.sectionentsize	8
	.align		4
        /*0000*/ 	.word	0x00000000
	.align		4
        /*0004*/ 	.word	0xffffffff
	.align		4
        /*0008*/ 	.word	0x00000000
	.align		4
        /*000c*/ 	.word	0xfffffffe
	.align		4
        /*0010*/ 	.word	0x00000000
	.align		4
        /*0014*/ 	.word	0xfffffffd
	.align		4
        /*0018*/ 	.word	0x00000000
	.align		4
        /*001c*/ 	.word	0xfffffffc


//--------------------- .text._Z16compute_productsPiS_S_i --------------------------
	.section	.text._Z16compute_productsPiS_S_i,"ax",@progbits
	.align	128
        .global         _Z16compute_productsPiS_S_i
        .type           _Z16compute_productsPiS_S_i,@function
        .size           _Z16compute_productsPiS_S_i,(.L_x_1 - _Z16compute_productsPiS_S_i)
        .other          _Z16compute_productsPiS_S_i,@"STO_CUDA_ENTRY STV_DEFAULT"
_Z16compute_productsPiS_S_i:
.text._Z16compute_productsPiS_S_i:
[----:B------:R-:W-:Y:S01]  /*0000*/  LDC R1, c[0x0][0x37c] ;  /* 0x0000df00ff017b82 */ /* 0x000fe20000000800 */
[----:B------:R-:W0:Y:S07]  /*0010*/  S2R R0, SR_TID.X ;  /* 0x0000000000007919 */ /* 0x000e2e0000002100 */
[----:B------:R-:W0:Y:S01]  /*0020*/  S2UR UR4, SR_CTAID.X ;  /* 0x00000000000479c3 */ /* 0x000e220000002500 */
[----:B------:R-:W1:Y:S07]  /*0030*/  LDCU UR5, c[0x0][0x398] ;  /* 0x00007300ff0577ac */ /* 0x000e6e0008000800 */
[----:B------:R-:W0:Y:S02]  /*0040*/  LDC R9, c[0x0][0x360] ;  /* 0x0000d800ff097b82 */ /* 0x000e240000000800 */
[----:B0-----:R-:W-:-:S05]  /*0050*/  IMAD R9, R9, UR4, R0 ;  /* 0x0000000409097c24 */ /* 0x001fca000f8e0200 */
[----:B-1----:R-:W-:-:S13]  /*0060*/  ISETP.GE.AND P0, PT, R9, UR5, PT ;  /* 0x0000000509007c0c */ /* 0x002fda000bf06270 */
[----:B------:R-:W-:Y:S05]  /*0070*/  @P0 EXIT ;  /* 0x000000000000094d */ /* 0x000fea0003800000 */
[----:B------:R-:W0:Y:S01]  /*0080*/  LDC.64 R2, c[0x0][0x380] ;  /* 0x0000e000ff027b82 */ /* 0x000e220000000a00 */
[----:B------:R-:W1:Y:S07]  /*0090*/  LDCU.64 UR4, c[0x0][0x358] ;  /* 0x00006b00ff0477ac */ /* 0x000e6e0008000a00 */
[----:B------:R-:W2:Y:S08]  /*00a0*/  LDC.64 R4, c[0x0][0x388] ;  /* 0x0000e200ff047b82 */ /* 0x000eb00000000a00 */
[----:B------:R-:W3:Y:S01]  /*00b0*/  LDC.64 R6, c[0x0][0x390] ;  /* 0x0000e400ff067b82 */ /* 0x000ee20000000a00 */
[----:B0-----:R-:W-:-:S06]  /*00c0*/  IMAD.WIDE R2, R9, 0x4, R2 ;  /* 0x0000000409027825 */ /* 0x001fcc00078e0202 */
[----:B-1----:R-:W4:Y:S01]  /*00d0*/  LDG.E R2, desc[UR4][R2.64] ;  /* 0x0000000402027981 */ /* 0x002f22000c1e1900 */
[----:B--2---:R-:W-:-:S06]  /*00e0*/  IMAD.WIDE R4, R9, 0x4, R4 ;  /* 0x0000000409047825 */ /* 0x004fcc00078e0204 */
[----:B------:R-:W4:Y:S01]  /*00f0*/  LDG.E R5, desc[UR4][R4.64] ;  /* 0x0000000404057981 */ /* 0x000f22000c1e1900 */
[----:B---3--:R-:W-:-:S04]  /*0100*/  IMAD.WIDE R6, R9, 0x4, R6 ;  /* 0x0000000409067825 */ /* 0x008fc800078e0206 */
[----:B----4-:R-:W-:-:S05]  /*0110*/  IMAD R9, R2, R5, RZ ;  /* 0x0000000502097224 */ /* 0x010fca00078e02ff */
[----:B------:R-:W-:Y:S01]  /*0120*/  STG.E desc[UR4][R6.64], R9 ;  /* 0x0000000906007986 */ /* 0x000fe2000c101904 */
[----:B------:R-:W-:Y:S05]  /*0130*/  EXIT ;  /* 0x000000000000794d */ /* 0x000fea0003800000 */
.L_x_0:
[----:B------:R-:W-:-:S00]  /*0140*/  BRA `(.L_x_0) ;  /* 0xfffffffc00fc7947 */ /* 0x000fc0000383ffff */
[----:B------:R-:W-:-:S00]  /*0150*/  NOP ;  /* 0x0000000000007918 */ /* 0x000fc00000000000 */
        /* <DEDUP_REMOVED lines=10> */
.L_x_1:


//--------------------- .nv.shared.reserved.0     --------------------------
	.section	.nv.shared.reserved.0,"aw",@nobits
	.weak		__nv_reservedSMEM_offset_0_alias
	.size		__nv_reservedSMEM_offset_0_alias, 0, 64
	.other		__nv_reservedSMEM_offset_0_alias,@"STO_CUDA_RESERVED_SHARED STV_DEFAULT"
__nv_reservedSMEM_offset_0_alias:
	.zero		0
	.zero		64


//--------------------- .nv.constant0._Z16compute_productsPiS_S_i --------------------------
	.section	.nv.constant0._Z16compute_productsPiS_S_i,"a",@progbits
	.sectionflags	@""
	.align	4
.nv.constant0._Z16compute_productsPiS_S_i:
	.zero		924


//--------------------- SYMBOLS --------------------------

	.type		.nv.reservedSmem.offset0,@object
	.size		.nv.reservedSmem.offset0,0x4
